//
// Generated by NVIDIA NVVM Compiler
//
// Compiler Build ID: CL-36424714
// Cuda compilation tools, release 13.0, V13.0.88
// Based on NVVM 20.0.0
//

.version 9.0
.target sm_100
.address_size 64

	// .globl	_Z16reduction_atomicPdS_i
// _ZZ17reduction_shared1PdS_iE5sdata has been demoted
// _ZZ17reduction_shared2PdS_iE5sdata has been demoted

.visible .entry _Z16reduction_atomicPdS_i(
	.param .u64 .ptr .align 1 _Z16reduction_atomicPdS_i_param_0,
	.param .u64 .ptr .align 1 _Z16reduction_atomicPdS_i_param_1,
	.param .u32 _Z16reduction_atomicPdS_i_param_2
)
{
	.reg .pred 	%p<2>;
	.reg .b32 	%r<6>;
	.reg .b64 	%rd<7>;
	.reg .b64 	%fd<3>;

	ld.param.u64 	%rd1, [_Z16reduction_atomicPdS_i_param_0];
	ld.param.u64 	%rd2, [_Z16reduction_atomicPdS_i_param_1];
	ld.param.u32 	%r2, [_Z16reduction_atomicPdS_i_param_2];
	mov.u32 	%r3, %tid.x;
	mov.u32 	%r4, %ctaid.x;
	mov.u32 	%r5, %ntid.x;
	mad.lo.s32 	%r1, %r4, %r5, %r3;
	setp.ge.s32 	%p1, %r1, %r2;
	@%p1 bra 	$L__BB0_2;
	cvta.to.global.u64 	%rd3, %rd2;
	cvta.to.global.u64 	%rd4, %rd1;
	mul.wide.s32 	%rd5, %r1, 8;
	add.s64 	%rd6, %rd3, %rd5;
	ld.global.f64 	%fd1, [%rd6];
	atom.global.add.f64 	%fd2, [%rd4], %fd1;
$L__BB0_2:
	ret;

}
	// .globl	_Z17reduction_shared1PdS_i
.visible .entry _Z17reduction_shared1PdS_i(
	.param .u64 .ptr .align 1 _Z17reduction_shared1PdS_i_param_0,
	.param .u64 .ptr .align 1 _Z17reduction_shared1PdS_i_param_1,
	.param .u32 _Z17reduction_shared1PdS_i_param_2
)
{
	.reg .pred 	%p<11>;
	.reg .b32 	%r<51>;
	.reg .b64 	%rd<8>;
	.reg .b64 	%fd<84>;
	// demoted variable
	.shared .align 8 .b8 _ZZ17reduction_shared1PdS_iE5sdata[4096];
	ld.param.u64 	%rd1, [_Z17reduction_shared1PdS_i_param_0];
	ld.param.u64 	%rd2, [_Z17reduction_shared1PdS_i_param_1];
	ld.param.u32 	%r24, [_Z17reduction_shared1PdS_i_param_2];
	mov.u32 	%r1, %tid.x;
	mov.u32 	%r25, %ctaid.x;
	mov.u32 	%r2, %ntid.x;
	mad.lo.s32 	%r3, %r25, %r2, %r1;
	setp.ge.s32 	%p1, %r3, %r24;
	@%p1 bra 	$L__BB1_2;
	cvta.to.global.u64 	%rd4, %rd2;
	mul.wide.s32 	%rd5, %r3, 8;
	add.s64 	%rd6, %rd4, %rd5;
	ld.global.f64 	%fd14, [%rd6];
	shl.b32 	%r29, %r1, 3;
	mov.u32 	%r30, _ZZ17reduction_shared1PdS_iE5sdata;
	add.s32 	%r31, %r30, %r29;
	st.shared.f64 	[%r31], %fd14;
	bra.uni 	$L__BB1_3;
$L__BB1_2:
	shl.b32 	%r26, %r1, 3;
	mov.u32 	%r27, _ZZ17reduction_shared1PdS_iE5sdata;
	add.s32 	%r28, %r27, %r26;
	mov.b64 	%rd3, 0;
	st.shared.u64 	[%r28], %rd3;
$L__BB1_3:
	bar.sync 	0;
	setp.ne.s32 	%p2, %r1, 0;
	@%p2 bra 	$L__BB1_17;
	and.b32  	%r4, %r2, 15;
	setp.lt.u32 	%p3, %r2, 16;
	mov.f64 	%fd83, 0d0000000000000000;
	mov.b32 	%r47, 0;
	@%p3 bra 	$L__BB1_7;
	and.b32  	%r47, %r2, 2032;
	mov.u32 	%r34, _ZZ17reduction_shared1PdS_iE5sdata;
	add.s32 	%r44, %r34, 64;
	and.b32  	%r35, %r2, -16;
	neg.s32 	%r45, %r35;
	mov.f64 	%fd83, 0d0000000000000000;
$L__BB1_6:
	.pragma "nounroll";
	ld.shared.f64 	%fd18, [%r44+-64];
	add.f64 	%fd19, %fd83, %fd18;
	ld.shared.f64 	%fd20, [%r44+-56];
	add.f64 	%fd21, %fd19, %fd20;
	ld.shared.f64 	%fd22, [%r44+-48];
	add.f64 	%fd23, %fd21, %fd22;
	ld.shared.f64 	%fd24, [%r44+-40];
	add.f64 	%fd25, %fd23, %fd24;
	ld.shared.f64 	%fd26, [%r44+-32];
	add.f64 	%fd27, %fd25, %fd26;
	ld.shared.f64 	%fd28, [%r44+-24];
	add.f64 	%fd29, %fd27, %fd28;
	ld.shared.f64 	%fd30, [%r44+-16];
	add.f64 	%fd31, %fd29, %fd30;
	ld.shared.f64 	%fd32, [%r44+-8];
	add.f64 	%fd33, %fd31, %fd32;
	ld.shared.f64 	%fd34, [%r44];
	add.f64 	%fd35, %fd33, %fd34;
	ld.shared.f64 	%fd36, [%r44+8];
	add.f64 	%fd37, %fd35, %fd36;
	ld.shared.f64 	%fd38, [%r44+16];
	add.f64 	%fd39, %fd37, %fd38;
	ld.shared.f64 	%fd40, [%r44+24];
	add.f64 	%fd41, %fd39, %fd40;
	ld.shared.f64 	%fd42, [%r44+32];
	add.f64 	%fd43, %fd41, %fd42;
	ld.shared.f64 	%fd44, [%r44+40];
	add.f64 	%fd45, %fd43, %fd44;
	ld.shared.f64 	%fd46, [%r44+48];
	add.f64 	%fd47, %fd45, %fd46;
	ld.shared.f64 	%fd48, [%r44+56];
	add.f64 	%fd83, %fd47, %fd48;
	add.s32 	%r45, %r45, 16;
	add.s32 	%r44, %r44, 128;
	setp.ne.s32 	%p4, %r45, 0;
	@%p4 bra 	$L__BB1_6;
$L__BB1_7:
	setp.eq.s32 	%p5, %r4, 0;
	@%p5 bra 	$L__BB1_16;
	and.b32  	%r12, %r2, 7;
	setp.lt.u32 	%p6, %r4, 8;
	@%p6 bra 	$L__BB1_10;
	shl.b32 	%r36, %r47, 3;
	mov.u32 	%r37, _ZZ17reduction_shared1PdS_iE5sdata;
	add.s32 	%r38, %r37, %r36;
	ld.shared.f64 	%fd50, [%r38];
	add.f64 	%fd51, %fd83, %fd50;
	ld.shared.f64 	%fd52, [%r38+8];
	add.f64 	%fd53, %fd51, %fd52;
	ld.shared.f64 	%fd54, [%r38+16];
	add.f64 	%fd55, %fd53, %fd54;
	ld.shared.f64 	%fd56, [%r38+24];
	add.f64 	%fd57, %fd55, %fd56;
	ld.shared.f64 	%fd58, [%r38+32];
	add.f64 	%fd59, %fd57, %fd58;
	ld.shared.f64 	%fd60, [%r38+40];
	add.f64 	%fd61, %fd59, %fd60;
	ld.shared.f64 	%fd62, [%r38+48];
	add.f64 	%fd63, %fd61, %fd62;
	ld.shared.f64 	%fd64, [%r38+56];
	add.f64 	%fd83, %fd63, %fd64;
	add.s32 	%r47, %r47, 8;
$L__BB1_10:
	setp.eq.s32 	%p7, %r12, 0;
	@%p7 bra 	$L__BB1_16;
	and.b32  	%r15, %r2, 3;
	setp.lt.u32 	%p8, %r12, 4;
	@%p8 bra 	$L__BB1_13;
	shl.b32 	%r39, %r47, 3;
	mov.u32 	%r40, _ZZ17reduction_shared1PdS_iE5sdata;
	add.s32 	%r41, %r40, %r39;
	ld.shared.f64 	%fd66, [%r41];
	add.f64 	%fd67, %fd83, %fd66;
	ld.shared.f64 	%fd68, [%r41+8];
	add.f64 	%fd69, %fd67, %fd68;
	ld.shared.f64 	%fd70, [%r41+16];
	add.f64 	%fd71, %fd69, %fd70;
	ld.shared.f64 	%fd72, [%r41+24];
	add.f64 	%fd83, %fd71, %fd72;
	add.s32 	%r47, %r47, 4;
$L__BB1_13:
	setp.eq.s32 	%p9, %r15, 0;
	@%p9 bra 	$L__BB1_16;
	shl.b32 	%r42, %r47, 3;
	mov.u32 	%r43, _ZZ17reduction_shared1PdS_iE5sdata;
	add.s32 	%r50, %r43, %r42;
	neg.s32 	%r49, %r15;
$L__BB1_15:
	.pragma "nounroll";
	ld.shared.f64 	%fd73, [%r50];
	add.f64 	%fd83, %fd83, %fd73;
	add.s32 	%r50, %r50, 8;
	add.s32 	%r49, %r49, 1;
	setp.ne.s32 	%p10, %r49, 0;
	@%p10 bra 	$L__BB1_15;
$L__BB1_16:
	cvta.to.global.u64 	%rd7, %rd1;
	atom.global.add.f64 	%fd74, [%rd7], %fd83;
$L__BB1_17:
	ret;

}
	// .globl	_Z17reduction_shared2PdS_i
.visible .entry _Z17reduction_shared2PdS_i(
	.param .u64 .ptr .align 1 _Z17reduction_shared2PdS_i_param_0,
	.param .u64 .ptr .align 1 _Z17reduction_shared2PdS_i_param_1,
	.param .u32 _Z17reduction_shared2PdS_i_param_2
)
{
	.reg .pred 	%p<6>;
	.reg .b32 	%r<14>;
	.reg .b64 	%rd<8>;
	.reg .b64 	%fd<7>;
	// demoted variable
	.shared .align 8 .b8 _ZZ17reduction_shared2PdS_iE5sdata[4096];
	ld.param.u64 	%rd1, [_Z17reduction_shared2PdS_i_param_0];
	ld.param.u64 	%rd2, [_Z17reduction_shared2PdS_i_param_1];
	ld.param.u32 	%r7, [_Z17reduction_shared2PdS_i_param_2];
	mov.u32 	%r1, %tid.x;
	mov.u32 	%r8, %ctaid.x;
	mov.u32 	%r13, %ntid.x;
	mad.lo.s32 	%r3, %r8, %r13, %r1;
	setp.ge.s32 	%p1, %r3, %r7;
	shl.b32 	%r9, %r1, 3;
	mov.u32 	%r10, _ZZ17reduction_shared2PdS_iE5sdata;
	add.s32 	%r4, %r10, %r9;
	@%p1 bra 	$L__BB2_2;
	cvta.to.global.u64 	%rd4, %rd2;
	mul.wide.s32 	%rd5, %r3, 8;
	add.s64 	%rd6, %rd4, %rd5;
	ld.global.f64 	%fd1, [%rd6];
	st.shared.f64 	[%r4], %fd1;
	bra.uni 	$L__BB2_3;
$L__BB2_2:
	mov.b64 	%rd3, 0;
	st.shared.u64 	[%r4], %rd3;
$L__BB2_3:
	setp.lt.u32 	%p2, %r13, 2;
	@%p2 bra 	$L__BB2_7;
$L__BB2_4:
	shr.u32 	%r6, %r13, 1;
	bar.sync 	0;
	setp.ge.u32 	%p3, %r1, %r6;
	@%p3 bra 	$L__BB2_6;
	shl.b32 	%r11, %r6, 3;
	add.s32 	%r12, %r4, %r11;
	ld.shared.f64 	%fd2, [%r12];
	ld.shared.f64 	%fd3, [%r4];
	add.f64 	%fd4, %fd2, %fd3;
	st.shared.f64 	[%r4], %fd4;
$L__BB2_6:
	setp.gt.u32 	%p4, %r13, 3;
	mov.u32 	%r13, %r6;
	@%p4 bra 	$L__BB2_4;
$L__BB2_7:
	setp.ne.s32 	%p5, %r1, 0;
	@%p5 bra 	$L__BB2_9;
	ld.shared.f64 	%fd5, [_ZZ17reduction_shared2PdS_iE5sdata];
	cvta.to.global.u64 	%rd7, %rd1;
	atom.global.add.f64 	%fd6, [%rd7], %fd5;
$L__BB2_9:
	ret;

}


// ===== COMPILED SASS (sm_100) =====

	.target	sm_100

	.elftype	@"ET_EXEC"


//--------------------- .note.nv.tkinfo           --------------------------
	.section	.note.nv.tkinfo,"",@"SHT_NOTE"
	.sectionflags	@"SHF_NOTE_NV_TKINFO"
	.tkinfo
        /*0018*/ 	.word	0x00000002
        /*0030*/ 	.string	""
        /*0030*/ 	.string	"ptxas"
        /*0030*/ 	.string	"Cuda compilation tools, release 13.0, V13.0.88"
        /*0030*/ 	.string	"Build cuda_13.0.r13.0/compiler.36424714_0"
        /*0030*/ 	.string	"-arch sm_100 -m 64 "



//--------------------- .note.nv.cuinfo           --------------------------
	.section	.note.nv.cuinfo,"",@"SHT_NOTE"
	.sectionflags	@"SHF_NOTE_NV_CUINFO"
        /*0018*/ 	.short	0x0002
        /*001a*/ 	.short	0x0064
        /*001c*/ 	.short	0x0082
	.zero		2


//--------------------- .nv.info                  --------------------------
	.section	.nv.info,"",@"SHT_CUDA_INFO"
	.align	4


	//----- nvinfo : EIATTR_REGCOUNT
	.align		4
        /*0000*/ 	.byte	0x04, 0x2f
        /*0002*/ 	.short	(.L_1 - .L_0)
	.align		4
.L_0:
        /*0004*/ 	.word	index@(_Z16reduction_atomicPdS_i)
        /*0008*/ 	.word	0x00000008


	//----- nvinfo : EIATTR_FRAME_SIZE
	.align		4
.L_1:
        /*000c*/ 	.byte	0x04, 0x11
        /*000e*/ 	.short	(.L_3 - .L_2)
	.align		4
.L_2:
        /*0010*/ 	.word	index@(_Z16reduction_atomicPdS_i)
        /*0014*/ 	.word	0x00000000


	//----- nvinfo : EIATTR_REGCOUNT
	.align		4
.L_3:
        /*0018*/ 	.byte	0x04, 0x2f
        /*001a*/ 	.short	(.L_5 - .L_4)
	.align		4
.L_4:
        /*001c*/ 	.word	index@(_Z17reduction_shared1PdS_i)
        /*0020*/ 	.word	0x00000018


	//----- nvinfo : EIATTR_FRAME_SIZE
	.align		4
.L_5:
        /*0024*/ 	.byte	0x04, 0x11
        /*0026*/ 	.short	(.L_7 - .L_6)
	.align		4
.L_6:
        /*0028*/ 	.word	index@(_Z17reduction_shared1PdS_i)
        /*002c*/ 	.word	0x00000000


	//----- nvinfo : EIATTR_REGCOUNT
	.align		4
.L_7:
        /*0030*/ 	.byte	0x04, 0x2f
        /*0032*/ 	.short	(.L_9 - .L_8)
	.align		4
.L_8:
        /*0034*/ 	.word	index@(_Z17reduction_shared2PdS_i)
        /*0038*/ 	.word	0x0000000c


	//----- nvinfo : EIATTR_FRAME_SIZE
	.align		4
.L_9:
        /*003c*/ 	.byte	0x04, 0x11
        /*003e*/ 	.short	(.L_11 - .L_10)
	.align		4
.L_10:
        /*0040*/ 	.word	index@(_Z17reduction_shared2PdS_i)
        /*0044*/ 	.word	0x00000000


	//----- nvinfo : EIATTR_MIN_STACK_SIZE
	.align		4
.L_11:
        /*0048*/ 	.byte	0x04, 0x12
        /*004a*/ 	.short	(.L_13 - .L_12)
	.align		4
.L_12:
        /*004c*/ 	.word	index@(_Z17reduction_shared2PdS_i)
        /*0050*/ 	.word	0x00000000


	//----- nvinfo : EIATTR_MIN_STACK_SIZE
	.align		4
.L_13:
        /*0054*/ 	.byte	0x04, 0x12
        /*0056*/ 	.short	(.L_15 - .L_14)
	.align		4
.L_14:
        /*0058*/ 	.word	index@(_Z17reduction_shared1PdS_i)
        /*005c*/ 	.word	0x00000000


	//----- nvinfo : EIATTR_MIN_STACK_SIZE
	.align		4
.L_15:
        /*0060*/ 	.byte	0x04, 0x12
        /*0062*/ 	.short	(.L_17 - .L_16)
	.align		4
.L_16:
        /*0064*/ 	.word	index@(_Z16reduction_atomicPdS_i)
        /*0068*/ 	.word	0x00000000
.L_17:


//--------------------- .nv.compat                --------------------------
	.section	.nv.compat,"",@"SHT_CUDA_COMPAT_INFO"
	.align	4
        /*0000*/ 	.byte	0x02, 0x09, 0x00, 0x00, 0x02, 0x02, 0x01, 0x00, 0x02, 0x05, 0x05, 0x00, 0x03, 0x07, 0x01, 0x01
        /*0010*/ 	.byte	0x02, 0x03, 0x00, 0x00, 0x02, 0x06, 0x01, 0x00, 0x04, 0x0b, 0x08, 0x00, 0x01, 0x00, 0x00, 0x00
        /*0020*/ 	.byte	0x00, 0x00, 0x00, 0x00


//--------------------- .nv.info._Z17reduction_shared2PdS_i --------------------------
	.section	.nv.info._Z17reduction_shared2PdS_i,"",@"SHT_CUDA_INFO"
	.sectionflags	@""
	.align	4


	//----- nvinfo : EIATTR_CUDA_API_VERSION
	.align		4
        /*0000*/ 	.byte	0x04, 0x37
        /*0002*/ 	.short	(.L_19 - .L_18)
.L_18:
        /*0004*/ 	.word	0x00000082


	//----- nvinfo : EIATTR_KPARAM_INFO
	.align		4
.L_19:
        /*0008*/ 	.byte	0x04, 0x17
        /*000a*/ 	.short	(.L_21 - .L_20)
.L_20:
        /*000c*/ 	.word	0x00000000
        /*0010*/ 	.short	0x0002
        /*0012*/ 	.short	0x0010
        /*0014*/ 	.byte	0x00, 0xf0, 0x11, 0x00


	//----- nvinfo : EIATTR_KPARAM_INFO
	.align		4
.L_21:
        /*0018*/ 	.byte	0x04, 0x17
        /*001a*/ 	.short	(.L_23 - .L_22)
.L_22:
        /*001c*/ 	.word	0x00000000
        /*0020*/ 	.short	0x0001
        /*0022*/ 	.short	0x0008
        /*0024*/ 	.byte	0x00, 0xf5, 0x21, 0x00


	//----- nvinfo : EIATTR_KPARAM_INFO
	.align		4
.L_23:
        /*0028*/ 	.byte	0x04, 0x17
        /*002a*/ 	.short	(.L_25 - .L_24)
.L_24:
        /*002c*/ 	.word	0x00000000
        /*0030*/ 	.short	0x0000
        /*0032*/ 	.short	0x0000
        /*0034*/ 	.byte	0x00, 0xf5, 0x21, 0x00


	//----- nvinfo : EIATTR_SPARSE_MMA_MASK
	.align		4
.L_25:
        /*0038*/ 	.byte	0x03, 0x50
        /*003a*/ 	.short	0x0000


	//----- nvinfo : EIATTR_MAXREG_COUNT
	.align		4
        /*003c*/ 	.byte	0x03, 0x1b
        /*003e*/ 	.short	0x00ff


	//----- nvinfo : EIATTR_NUM_BARRIERS
	.align		4
        /*0040*/ 	.byte	0x02, 0x4c
        /*0042*/ 	.byte	0x01
	.zero		1


	//----- nvinfo : EIATTR_MERCURY_ISA_VERSION
	.align		4
        /*0044*/ 	.byte	0x03, 0x5f
        /*0046*/ 	.short	0x0101


	//----- nvinfo : EIATTR_VRC_CTA_INIT_COUNT
	.align		4
        /*0048*/ 	.byte	0x02, 0x4a
	.zero		1
	.zero		1


	//----- nvinfo : EIATTR_EXIT_INSTR_OFFSETS
	.align		4
        /*004c*/ 	.byte	0x04, 0x1c
        /*004e*/ 	.short	(.L_27 - .L_26)


	//   ....[0]....
.L_26:
        /*0050*/ 	.word	0x000001f0


	//   ....[1]....
        /*0054*/ 	.word	0x00000260


	//----- nvinfo : EIATTR_CBANK_PARAM_SIZE
	.align		4
.L_27:
        /*0058*/ 	.byte	0x03, 0x19
        /*005a*/ 	.short	0x0014


	//----- nvinfo : EIATTR_PARAM_CBANK
	.align		4
        /*005c*/ 	.byte	0x04, 0x0a
        /*005e*/ 	.short	(.L_29 - .L_28)
	.align		4
.L_28:
        /*0060*/ 	.word	index@(.nv.constant0._Z17reduction_shared2PdS_i)
        /*0064*/ 	.short	0x0380
        /*0066*/ 	.short	0x0014


	//----- nvinfo : EIATTR_SW_WAR
	.align		4
.L_29:
        /*0068*/ 	.byte	0x04, 0x36
        /*006a*/ 	.short	(.L_31 - .L_30)
.L_30:
        /*006c*/ 	.word	0x00000008
.L_31:


//--------------------- .nv.info._Z17reduction_shared1PdS_i --------------------------
	.section	.nv.info._Z17reduction_shared1PdS_i,"",@"SHT_CUDA_INFO"
	.sectionflags	@""
	.align	4


	//----- nvinfo : EIATTR_CUDA_API_VERSION
	.align		4
        /*0000*/ 	.byte	0x04, 0x37
        /*0002*/ 	.short	(.L_33 - .L_32)
.L_32:
        /*0004*/ 	.word	0x00000082


	//----- nvinfo : EIATTR_KPARAM_INFO
	.align		4
.L_33:
        /*0008*/ 	.byte	0x04, 0x17
        /*000a*/ 	.short	(.L_35 - .L_34)
.L_34:
        /*000c*/ 	.word	0x00000000
        /*0010*/ 	.short	0x0002
        /*0012*/ 	.short	0x0010
        /*0014*/ 	.byte	0x00, 0xf0, 0x11, 0x00


	//----- nvinfo : EIATTR_KPARAM_INFO
	.align		4
.L_35:
        /*0018*/ 	.byte	0x04, 0x17
        /*001a*/ 	.short	(.L_37 - .L_36)
.L_36:
        /*001c*/ 	.word	0x00000000
        /*0020*/ 	.short	0x0001
        /*0022*/ 	.short	0x0008
        /*0024*/ 	.byte	0x00, 0xf5, 0x21, 0x00


	//----- nvinfo : EIATTR_KPARAM_INFO
	.align		4
.L_37:
        /*0028*/ 	.byte	0x04, 0x17
        /*002a*/ 	.short	(.L_39 - .L_38)
.L_38:
        /*002c*/ 	.word	0x00000000
        /*0030*/ 	.short	0x0000
        /*0032*/ 	.short	0x0000
        /*0034*/ 	.byte	0x00, 0xf5, 0x21, 0x00


	//----- nvinfo : EIATTR_SPARSE_MMA_MASK
	.align		4
.L_39:
        /*0038*/ 	.byte	0x03, 0x50
        /*003a*/ 	.short	0x0000


	//----- nvinfo : EIATTR_MAXREG_COUNT
	.align		4
        /*003c*/ 	.byte	0x03, 0x1b
        /*003e*/ 	.short	0x00ff


	//----- nvinfo : EIATTR_NUM_BARRIERS
	.align		4
        /*0040*/ 	.byte	0x02, 0x4c
        /*0042*/ 	.byte	0x01
	.zero		1


	//----- nvinfo : EIATTR_MERCURY_ISA_VERSION
	.align		4
        /*0044*/ 	.byte	0x03, 0x5f
        /*0046*/ 	.short	0x0101


	//----- nvinfo : EIATTR_VRC_CTA_INIT_COUNT
	.align		4
        /*0048*/ 	.byte	0x02, 0x4a
	.zero		1
	.zero		1


	//----- nvinfo : EIATTR_EXIT_INSTR_OFFSETS
	.align		4
        /*004c*/ 	.byte	0x04, 0x1c
        /*004e*/ 	.short	(.L_41 - .L_40)


	//   ....[0]....
.L_40:
        /*0050*/ 	.word	0x000001d0


	//   ....[1]....
        /*0054*/ 	.word	0x00000700


	//----- nvinfo : EIATTR_CRS_STACK_SIZE
	.align		4
.L_41:
        /*0058*/ 	.byte	0x04, 0x1e
        /*005a*/ 	.short	(.L_43 - .L_42)
.L_42:
        /*005c*/ 	.word	0x00000000


	//----- nvinfo : EIATTR_CBANK_PARAM_SIZE
	.align		4
.L_43:
        /*0060*/ 	.byte	0x03, 0x19
        /*0062*/ 	.short	0x0014


	//----- nvinfo : EIATTR_PARAM_CBANK
	.align		4
        /*0064*/ 	.byte	0x04, 0x0a
        /*0066*/ 	.short	(.L_45 - .L_44)
	.align		4
.L_44:
        /*0068*/ 	.word	index@(.nv.constant0._Z17reduction_shared1PdS_i)
        /*006c*/ 	.short	0x0380
        /*006e*/ 	.short	0x0014


	//----- nvinfo : EIATTR_SW_WAR
	.align		4
.L_45:
        /*0070*/ 	.byte	0x04, 0x36
        /*0072*/ 	.short	(.L_47 - .L_46)
.L_46:
        /*0074*/ 	.word	0x00000008
.L_47:


//--------------------- .nv.info._Z16reduction_atomicPdS_i --------------------------
	.section	.nv.info._Z16reduction_atomicPdS_i,"",@"SHT_CUDA_INFO"
	.sectionflags	@""
	.align	4


	//----- nvinfo : EIATTR_CUDA_API_VERSION
	.align		4
        /*0000*/ 	.byte	0x04, 0x37
        /*0002*/ 	.short	(.L_49 - .L_48)
.L_48:
        /*0004*/ 	.word	0x00000082


	//----- nvinfo : EIATTR_KPARAM_INFO
	.align		4
.L_49:
        /*0008*/ 	.byte	0x04, 0x17
        /*000a*/ 	.short	(.L_51 - .L_50)
.L_50:
        /*000c*/ 	.word	0x00000000
        /*0010*/ 	.short	0x0002
        /*0012*/ 	.short	0x0010
        /*0014*/ 	.byte	0x00, 0xf0, 0x11, 0x00


	//----- nvinfo : EIATTR_KPARAM_INFO
	.align		4
.L_51:
        /*0018*/ 	.byte	0x04, 0x17
        /*001a*/ 	.short	(.L_53 - .L_52)
.L_52:
        /*001c*/ 	.word	0x00000000
        /*0020*/ 	.short	0x0001
        /*0022*/ 	.short	0x0008
        /*0024*/ 	.byte	0x00, 0xf5, 0x21, 0x00


	//----- nvinfo : EIATTR_KPARAM_INFO
	.align		4
.L_53:
        /*0028*/ 	.byte	0x04, 0x17
        /*002a*/ 	.short	(.L_55 - .L_54)
.L_54:
        /*002c*/ 	.word	0x00000000
        /*0030*/ 	.short	0x0000
        /*0032*/ 	.short	0x0000
        /*0034*/ 	.byte	0x00, 0xf5, 0x21, 0x00


	//----- nvinfo : EIATTR_SPARSE_MMA_MASK
	.align		4
.L_55:
        /*0038*/ 	.byte	0x03, 0x50
        /*003a*/ 	.short	0x0000


	//----- nvinfo : EIATTR_MAXREG_COUNT
	.align		4
        /*003c*/ 	.byte	0x03, 0x1b
        /*003e*/ 	.short	0x00ff


	//----- nvinfo : EIATTR_MERCURY_ISA_VERSION
	.align		4
        /*0040*/ 	.byte	0x03, 0x5f
        /*0042*/ 	.short	0x0101


	//----- nvinfo : EIATTR_VRC_CTA_INIT_COUNT
	.align		4
        /*0044*/ 	.byte	0x02, 0x4a
	.zero		1
	.zero		1


	//----- nvinfo : EIATTR_EXIT_INSTR_OFFSETS
	.align		4
        /*0048*/ 	.byte	0x04, 0x1c
        /*004a*/ 	.short	(.L_57 - .L_56)


	//   ....[0]....
.L_56:
        /*004c*/ 	.word	0x00000070


	//   ....[1]....
        /*0050*/ 	.word	0x000000e0


	//----- nvinfo : EIATTR_CBANK_PARAM_SIZE
	.align		4
.L_57:
        /*0054*/ 	.byte	0x03, 0x19
        /*0056*/ 	.short	0x0014


	//----- nvinfo : EIATTR_PARAM_CBANK
	.align		4
        /*0058*/ 	.byte	0x04, 0x0a
        /*005a*/ 	.short	(.L_59 - .L_58)
	.align		4
.L_58:
        /*005c*/ 	.word	index@(.nv.constant0._Z16reduction_atomicPdS_i)
        /*0060*/ 	.short	0x0380
        /*0062*/ 	.short	0x0014


	//----- nvinfo : EIATTR_SW_WAR
	.align		4
.L_59:
        /*0064*/ 	.byte	0x04, 0x36
        /*0066*/ 	.short	(.L_61 - .L_60)
.L_60:
        /*0068*/ 	.word	0x00000008
.L_61:


//--------------------- .nv.callgraph             --------------------------
	.section	.nv.callgraph,"",@"SHT_CUDA_CALLGRAPH"
	.align	4
	.sectionentsize	8
	.align		4
        /*0000*/ 	.word	0x00000000
	.align		4
        /*0004*/ 	.word	0xffffffff
	.align		4
        /*0008*/ 	.word	0x00000000
	.align		4
        /*000c*/ 	.word	0xfffffffe
	.align		4
        /*0010*/ 	.word	0x00000000
	.align		4
        /*0014*/ 	.word	0xfffffffd
	.align		4
        /*0018*/ 	.word	0x00000000
	.align		4
        /*001c*/ 	.word	0xfffffffc


//--------------------- .text._Z17reduction_shared2PdS_i --------------------------
	.section	.text._Z17reduction_shared2PdS_i,"ax",@progbits
	.align	128
        .global         _Z17reduction_shared2PdS_i
        .type           _Z17reduction_shared2PdS_i,@function
        .size           _Z17reduction_shared2PdS_i,(.L_x_14 - _Z17reduction_shared2PdS_i)
        .other          _Z17reduction_shared2PdS_i,@"STO_CUDA_ENTRY STV_DEFAULT"
_Z17reduction_shared2PdS_i:
.text._Z17reduction_shared2PdS_i:
[----:B------:R-:W-:Y:S01]  /*0000*/  LDC R1, c[0x0][0x37c] ;  /* 0x0000df00ff017b82 */ /* 0x000fe20000000800 */
[----:B------:R-:W0:Y:S07]  /*0010*/  S2R R9, SR_TID.X ;  /* 0x0000000000097919 */ /* 0x000e2e0000002100 */
[----:B------:R-:W0:Y:S01]  /*0020*/  S2UR UR4, SR_CTAID.X ;  /* 0x00000000000479c3 */ /* 0x000e220000002500 */
[----:B------:R-:W1:Y:S01]  /*0030*/  LDCU UR5, c[0x0][0x390] ;  /* 0x00007200ff0577ac */ /* 0x000e620008000800 */
[----:B------:R-:W2:Y:S06]  /*0040*/  LDCU.64 UR6, c[0x0][0x358] ;  /* 0x00006b00ff0677ac */ /* 0x000eac0008000a00 */
[----:B------:R-:W0:Y:S02]  /*0050*/  LDC R0, c[0x0][0x360] ;  /* 0x0000d800ff007b82 */ /* 0x000e240000000800 */
[----:B0-----:R-:W-:-:S05]  /*0060*/  IMAD R5, R0, UR4, R9 ;  /* 0x0000000400057c24 */ /* 0x001fca000f8e0209 */
[----:B-1----:R-:W-:-:S13]  /*0070*/  ISETP.GE.AND P1, PT, R5, UR5, PT ;  /* 0x0000000505007c0c */ /* 0x002fda000bf26270 */
[----:B------:R-:W0:Y:S02]  /*0080*/  @!P1 LDC.64 R2, c[0x0][0x388] ;  /* 0x0000e200ff029b82 */ /* 0x000e240000000a00 */
[----:B0-----:R-:W-:-:S06]  /*0090*/  @!P1 IMAD.WIDE R2, R5, 0x8, R2 ;  /* 0x0000000805029825 */ /* 0x001fcc00078e0202 */
[----:B--2---:R-:W2:Y:S01]  /*00a0*/  @!P1 LDG.E.64 R2, desc[UR6][R2.64] ;  /* 0x0000000602029981 */ /* 0x004ea2000c1e1b00 */
[----:B------:R-:W0:Y:S01]  /*00b0*/  S2UR UR5, SR_CgaCtaId ;  /* 0x00000000000579c3 */ /* 0x000e220000008800 */
[----:B------:R-:W-:Y:S01]  /*00c0*/  UMOV UR4, 0x400 ;  /* 0x0000040000047882 */ /* 0x000fe20000000000 */
[----:B------:R-:W-:Y:S02]  /*00d0*/  ISETP.GE.U32.AND P2, PT, R0, 0x2, PT ;  /* 0x000000020000780c */ /* 0x000fe40003f46070 */
[----:B------:R-:W-:Y:S01]  /*00e0*/  ISETP.NE.AND P0, PT, R9, RZ, PT ;  /* 0x000000ff0900720c */ /* 0x000fe20003f05270 */
[----:B0-----:R-:W-:-:S06]  /*00f0*/  ULEA UR4, UR5, UR4, 0x18 ;  /* 0x0000000405047291 */ /* 0x001fcc000f8ec0ff */
[----:B------:R-:W-:-:S05]  /*0100*/  LEA R7, R9, UR4, 0x3 ;  /* 0x0000000409077c11 */ /* 0x000fca000f8e18ff */
[----:B--2---:R0:W-:Y:S04]  /*0110*/  @!P1 STS.64 [R7], R2 ;  /* 0x0000000207009388 */ /* 0x0041e80000000a00 */
[----:B------:R0:W-:Y:S01]  /*0120*/  @P1 STS.64 [R7], RZ ;  /* 0x000000ff07001388 */ /* 0x0001e20000000a00 */
[----:B------:R-:W-:Y:S05]  /*0130*/  @!P2 BRA `(.L_x_0) ;  /* 0x00000000002ca947 */ /* 0x000fea0003800000 */
.L_x_1:
[----:B------:R-:W-:Y:S01]  /*0140*/  BAR.SYNC.DEFER_BLOCKING 0x0 ;  /* 0x0000000000007b1d */ /* 0x000fe20000010000 */
[----:B------:R-:W-:-:S04]  /*0150*/  SHF.R.U32.HI R8, RZ, 0x1, R0 ;  /* 0x00000001ff087819 */ /* 0x000fc80000011600 */
[----:B------:R-:W-:-:S13]  /*0160*/  ISETP.GE.U32.AND P1, PT, R9, R8, PT ;  /* 0x000000080900720c */ /* 0x000fda0003f26070 */
[----:B------:R-:W-:Y:S01]  /*0170*/  @!P1 IMAD R6, R8, 0x8, R7 ;  /* 0x0000000808069824 */ /* 0x000fe200078e0207 */
[----:B------:R-:W-:Y:S04]  /*0180*/  @!P1 LDS.64 R4, [R7] ;  /* 0x0000000007049984 */ /* 0x000fe80000000a00 */
[----:B0-----:R-:W0:Y:S02]  /*0190*/  @!P1 LDS.64 R2, [R6] ;  /* 0x0000000006029984 */ /* 0x001e240000000a00 */
[----:B0-----:R-:W-:-:S07]  /*01a0*/  @!P1 DADD R2, R2, R4 ;  /* 0x0000000002029229 */ /* 0x001fce0000000004 */
[----:B------:R1:W-:Y:S01]  /*01b0*/  @!P1 STS.64 [R7], R2 ;  /* 0x0000000207009388 */ /* 0x0003e20000000a00 */
[----:B------:R-:W-:Y:S01]  /*01c0*/  ISETP.GT.U32.AND P1, PT, R0, 0x3, PT ;  /* 0x000000030000780c */ /* 0x000fe20003f24070 */
[----:B------:R-:W-:-:S12]  /*01d0*/  IMAD.MOV.U32 R0, RZ, RZ, R8 ;  /* 0x000000ffff007224 */ /* 0x000fd800078e0008 */
[----:B-1----:R-:W-:Y:S05]  /*01e0*/  @P1 BRA `(.L_x_1) ;  /* 0xfffffffc00d41947 */ /* 0x002fea000383ffff */
.L_x_0:
[----:B------:R-:W-:Y:S05]  /*01f0*/  @P0 EXIT ;  /* 0x000000000000094d */ /* 0x000fea0003800000 */
[----:B------:R-:W1:Y:S01]  /*0200*/  S2UR UR5, SR_CgaCtaId ;  /* 0x00000000000579c3 */ /* 0x000e620000008800 */
[----:B------:R-:W-:-:S07]  /*0210*/  UMOV UR4, 0x400 ;  /* 0x0000040000047882 */ /* 0x000fce0000000000 */
[----:B------:R-:W2:Y:S01]  /*0220*/  LDC.64 R4, c[0x0][0x380] ;  /* 0x0000e000ff047b82 */ /* 0x000ea20000000a00 */
[----:B-1----:R-:W-:-:S09]  /*0230*/  ULEA UR4, UR5, UR4, 0x18 ;  /* 0x0000000405047291 */ /* 0x002fd2000f8ec0ff */
[----:B0-----:R-:W2:Y:S04]  /*0240*/  LDS.64 R2, [UR4] ;  /* 0x00000004ff027984 */ /* 0x001ea80008000a00 */
[----:B--2---:R-:W-:Y:S01]  /*0250*/  REDG.E.ADD.F64.RN.STRONG.GPU desc[UR6][R4.64], R2 ;  /* 0x00000002040079a6 */ /* 0x004fe2000c12ff06 */
[----:B------:R-:W-:Y:S05]  /*0260*/  EXIT ;  /* 0x000000000000794d */ /* 0x000fea0003800000 */
.L_x_2:
[----:B------:R-:W-:-:S00]  /*0270*/  BRA `(.L_x_2) ;  /* 0xfffffffc00fc7947 */ /* 0x000fc0000383ffff */
[----:B------:R-:W-:-:S00]  /*0280*/  NOP ;  /* 0x0000000000007918 */ /* 0x000fc00000000000 */
[----:B------:R-:W-:-:S00]  /*0290*/  NOP ;  /* 0x0000000000007918 */ /* 0x000fc00000000000 */
[----:B------:R-:W-:-:S00]  /*02a0*/  NOP ;  /* 0x0000000000007918 */ /* 0x000fc00000000000 */
[----:B------:R-:W-:-:S00]  /*02b0*/  NOP ;  /* 0x0000000000007918 */ /* 0x000fc00000000000 */
[----:B------:R-:W-:-:S00]  /*02c0*/  NOP ;  /* 0x0000000000007918 */ /* 0x000fc00000000000 */
[----:B------:R-:W-:-:S00]  /*02d0*/  NOP ;  /* 0x0000000000007918 */ /* 0x000fc00000000000 */
[----:B------:R-:W-:-:S00]  /*02e0*/  NOP ;  /* 0x0000000000007918 */ /* 0x000fc00000000000 */
[----:B------:R-:W-:-:S00]  /*02f0*/  NOP ;  /* 0x0000000000007918 */ /* 0x000fc00000000000 */
.L_x_14:


//--------------------- .text._Z17reduction_shared1PdS_i --------------------------
	.section	.text._Z17reduction_shared1PdS_i,"ax",@progbits
	.align	128
        .global         _Z17reduction_shared1PdS_i
        .type           _Z17reduction_shared1PdS_i,@function
        .size           _Z17reduction_shared1PdS_i,(.L_x_15 - _Z17reduction_shared1PdS_i)
        .other          _Z17reduction_shared1PdS_i,@"STO_CUDA_ENTRY STV_DEFAULT"
_Z17reduction_shared1PdS_i:
.text._Z17reduction_shared1PdS_i:
[----:B------:R-:W-:Y:S01]  /*0000*/  LDC R1, c[0x0][0x37c] ;  /* 0x0000df00ff017b82 */ /* 0x000fe20000000800 */
[----:B------:R-:W0:Y:S07]  /*0010*/  S2R R4, SR_TID.X ;  /* 0x0000000000047919 */ /* 0x000e2e0000002100 */
[----:B------:R-:W0:Y:S01]  /*0020*/  S2UR UR4, SR_CTAID.X ;  /* 0x00000000000479c3 */ /* 0x000e220000002500 */
[----:B------:R-:W1:Y:S01]  /*0030*/  LDCU UR5, c[0x0][0x390] ;  /* 0x00007200ff0577ac */ /* 0x000e620008000800 */
[----:B------:R-:W-:Y:S01]  /*0040*/  BSSY.RECONVERGENT B0, `(.L_x_3) ;  /* 0x0000016000007945 */ /* 0x000fe20003800200 */
[----:B------:R-:W2:Y:S05]  /*0050*/  LDCU.64 UR6, c[0x0][0x358] ;  /* 0x00006b00ff0677ac */ /* 0x000eaa0008000a00 */
[----:B------:R-:W0:Y:S02]  /*0060*/  LDC R0, c[0x0][0x360] ;  /* 0x0000d800ff007b82 */ /* 0x000e240000000800 */
[----:B0-----:R-:W-:-:S05]  /*0070*/  IMAD R5, R0, UR4, R4 ;  /* 0x0000000400057c24 */ /* 0x001fca000f8e0204 */
[----:B-1----:R-:W-:-:S13]  /*0080*/  ISETP.GE.AND P0, PT, R5, UR5, PT ;  /* 0x0000000505007c0c */ /* 0x002fda000bf06270 */
[----:B--2---:R-:W-:Y:S05]  /*0090*/  @P0 BRA `(.L_x_4) ;  /* 0x0000000000280947 */ /* 0x004fea0003800000 */
[----:B------:R-:W0:Y:S02]  /*00a0*/  LDC.64 R2, c[0x0][0x388] ;  /* 0x0000e200ff027b82 */ /* 0x000e240000000a00 */
[----:B0-----:R-:W-:-:S06]  /*00b0*/  IMAD.WIDE R2, R5, 0x8, R2 ;  /* 0x0000000805027825 */ /* 0x001fcc00078e0202 */
[----:B------:R-:W2:Y:S01]  /*00c0*/  LDG.E.64 R2, desc[UR6][R2.64] ;  /* 0x0000000602027981 */ /* 0x000ea2000c1e1b00 */
[----:B------:R-:W0:Y:S01]  /*00d0*/  S2UR UR5, SR_CgaCtaId ;  /* 0x00000000000579c3 */ /* 0x000e220000008800 */
[----:B------:R-:W-:Y:S02]  /*00e0*/  UMOV UR4, 0x400 ;  /* 0x0000040000047882 */ /* 0x000fe40000000000 */
[----:B0-----:R-:W-:-:S06]  /*00f0*/  ULEA UR4, UR5, UR4, 0x18 ;  /* 0x0000000405047291 */ /* 0x001fcc000f8ec0ff */
[----:B------:R-:W-:-:S04]  /*0100*/  IMAD.U32 R19, RZ, RZ, UR4 ;  /* 0x00000004ff137e24 */ /* 0x000fc8000f8e00ff */
[----:B------:R-:W-:-:S05]  /*0110*/  IMAD R5, R4, 0x8, R19 ;  /* 0x0000000804057824 */ /* 0x000fca00078e0213 */
[----:B--2---:R1:W-:Y:S01]  /*0120*/  STS.64 [R5], R2 ;  /* 0x0000000205007388 */ /* 0x0043e20000000a00 */
[----:B------:R-:W-:Y:S05]  /*0130*/  BRA `(.L_x_5) ;  /* 0x0000000000187947 */ /* 0x000fea0003800000 */
.L_x_4:
[----:B------:R-:W0:Y:S01]  /*0140*/  S2UR UR5, SR_CgaCtaId ;  /* 0x00000000000579c3 */ /* 0x000e220000008800 */
[----:B------:R-:W-:Y:S02]  /*0150*/  UMOV UR4, 0x400 ;  /* 0x0000040000047882 */ /* 0x000fe40000000000 */
[----:B0-----:R-:W-:-:S06]  /*0160*/  ULEA UR4, UR5, UR4, 0x18 ;  /* 0x0000000405047291 */ /* 0x001fcc000f8ec0ff */
[----:B------:R-:W-:-:S04]  /*0170*/  IMAD.U32 R19, RZ, RZ, UR4 ;  /* 0x00000004ff137e24 */ /* 0x000fc8000f8e00ff */
[----:B------:R-:W-:-:S05]  /*0180*/  IMAD R2, R4, 0x8, R19 ;  /* 0x0000000804027824 */ /* 0x000fca00078e0213 */
[----:B------:R0:W-:Y:S02]  /*0190*/  STS.64 [R2], RZ ;  /* 0x000000ff02007388 */ /* 0x0001e40000000a00 */
.L_x_5:
[----:B------:R-:W-:Y:S05]  /*01a0*/  BSYNC.RECONVERGENT B0 ;  /* 0x0000000000007941 */ /* 0x000fea0003800200 */
.L_x_3:
[----:B------:R-:W-:Y:S01]  /*01b0*/  BAR.SYNC.DEFER_BLOCKING 0x0 ;  /* 0x0000000000007b1d */ /* 0x000fe20000010000 */
[----:B------:R-:W-:-:S13]  /*01c0*/  ISETP.NE.AND P0, PT, R4, RZ, PT ;  /* 0x000000ff0400720c */ /* 0x000fda0003f05270 */
[----:B------:R-:W-:Y:S05]  /*01d0*/  @P0 EXIT ;  /* 0x000000000000094d */ /* 0x000fea0003800000 */
[C---:B------:R-:W-:Y:S01]  /*01e0*/  ISETP.GE.U32.AND P1, PT, R0.reuse, 0x10, PT ;  /* 0x000000100000780c */ /* 0x040fe20003f26070 */
[----:B------:R-:W-:Y:S01]  /*01f0*/  IMAD.MOV.U32 R16, RZ, RZ, RZ ;  /* 0x000000ffff107224 */ /* 0x000fe200078e00ff */
[----:B------:R-:W-:Y:S02]  /*0200*/  LOP3.LUT R17, R0, 0xf, RZ, 0xc0, !PT ;  /* 0x0000000f00117812 */ /* 0x000fe400078ec0ff */
[----:B------:R-:W-:Y:S02]  /*0210*/  CS2R R20, SRZ ;  /* 0x0000000000147805 */ /* 0x000fe4000001ff00 */
[----:B------:R-:W-:-:S07]  /*0220*/  ISETP.NE.AND P0, PT, R17, RZ, PT ;  /* 0x000000ff1100720c */ /* 0x000fce0003f05270 */
[----:B------:R-:W-:Y:S06]  /*0230*/  @!P1 BRA `(.L_x_6) ;  /* 0x0000000000849947 */ /* 0x000fec0003800000 */
[C---:B-1----:R-:W-:Y:S01]  /*0240*/  LOP3.LUT R3, R0.reuse, 0xfffffff0, RZ, 0xc0, !PT ;  /* 0xfffffff000037812 */ /* 0x042fe200078ec0ff */
[----:B0-----:R-:W-:Y:S01]  /*0250*/  VIADD R2, R19, 0x40 ;  /* 0x0000004013027836 */ /* 0x001fe20000000000 */
[----:B------:R-:W-:Y:S02]  /*0260*/  LOP3.LUT R16, R0, 0x7f0, RZ, 0xc0, !PT ;  /* 0x000007f000107812 */ /* 0x000fe400078ec0ff */
[----:B------:R-:W-:Y:S01]  /*0270*/  CS2R R20, SRZ ;  /* 0x0000000000147805 */ /* 0x000fe2000001ff00 */
[----:B------:R-:W-:-:S07]  /*0280*/  IMAD.MOV R3, RZ, RZ, -R3 ;  /* 0x000000ffff037224 */ /* 0x000fce00078e0a03 */
.L_x_7:
[----:B------:R-:W0:Y:S01]  /*0290*/  LDS.128 R8, [R2+-0x40] ;  /* 0xffffc00002087984 */ /* 0x000e220000000c00 */
[----:B------:R-:W-:-:S03]  /*02a0*/  VIADD R3, R3, 0x10 ;  /* 0x0000001003037836 */ /* 0x000fc60000000000 */
[----:B------:R-:W1:Y:S02]  /*02b0*/  LDS.128 R4, [R2+-0x30] ;  /* 0xffffd00002047984 */ /* 0x000e640000000c00 */
[----:B------:R-:W-:Y:S02]  /*02c0*/  ISETP.NE.AND P1, PT, R3, RZ, PT ;  /* 0x000000ff0300720c */ /* 0x000fe40003f25270 */
[----:B------:R-:W2:Y:S01]  /*02d0*/  LDS.128 R12, [R2+-0x20] ;  /* 0xffffe000020c7984 */ /* 0x000ea20000000c00 */
[----:B0-----:R-:W-:-:S08]  /*02e0*/  DADD R8, R8, R20 ;  /* 0x0000000008087229 */ /* 0x001fd00000000014 */
[----:B------:R-:W-:Y:S02]  /*02f0*/  DADD R20, R8, R10 ;  /* 0x0000000008147229 */ /* 0x000fe4000000000a */
[----:B------:R-:W0:Y:S06]  /*0300*/  LDS.128 R8, [R2+-0x10] ;  /* 0xfffff00002087984 */ /* 0x000e2c0000000c00 */
[----:B-1----:R-:W-:-:S08]  /*0310*/  DADD R4, R20, R4 ;  /* 0x0000000014047229 */ /* 0x002fd00000000004 */
[----:B------:R-:W-:Y:S02]  /*0320*/  DADD R20, R4, R6 ;  /* 0x0000000004147229 */ /* 0x000fe40000000006 */
[----:B------:R-:W1:Y:S06]  /*0330*/  LDS.128 R4, [R2] ;  /* 0x0000000002047984 */ /* 0x000e6c0000000c00 */
[----:B--2---:R-:W-:-:S08]  /*0340*/  DADD R12, R20, R12 ;  /* 0x00000000140c7229 */ /* 0x004fd0000000000c */
[----:B------:R-:W-:Y:S02]  /*0350*/  DADD R20, R12, R14 ;  /* 0x000000000c147229 */ /* 0x000fe4000000000e */
[----:B------:R-:W2:Y:S06]  /*0360*/  LDS.128 R12, [R2+0x10] ;  /* 0x00001000020c7984 */ /* 0x000eac0000000c00 */
[----:B0-----:R-:W-:-:S08]  /*0370*/  DADD R8, R20, R8 ;  /* 0x0000000014087229 */ /* 0x001fd00000000008 */
[----:B------:R-:W-:Y:S02]  /*0380*/  DADD R20, R8, R10 ;  /* 0x0000000008147229 */ /* 0x000fe4000000000a */
[----:B------:R-:W0:Y:S06]  /*0390*/  LDS.128 R8, [R2+0x20] ;  /* 0x0000200002087984 */ /* 0x000e2c0000000c00 */
[----:B-1----:R-:W-:-:S08]  /*03a0*/  DADD R4, R20, R4 ;  /* 0x0000000014047229 */ /* 0x002fd00000000004 */
[----:B------:R-:W-:Y:S02]  /*03b0*/  DADD R20, R4, R6 ;  /* 0x0000000004147229 */ /* 0x000fe40000000006 */
[----:B------:R1:W3:Y:S06]  /*03c0*/  LDS.128 R4, [R2+0x30] ;  /* 0x0000300002047984 */ /* 0x0002ec0000000c00 */
[----:B--2---:R-:W-:Y:S01]  /*03d0*/  DADD R12, R20, R12 ;  /* 0x00000000140c7229 */ /* 0x004fe2000000000c */
[----:B-1----:R-:W-:-:S07]  /*03e0*/  IADD3 R2, PT, PT, R2, 0x80, RZ ;  /* 0x0000008002027810 */ /* 0x002fce0007ffe0ff */
[----:B------:R-:W-:-:S08]  /*03f0*/  DADD R12, R12, R14 ;  /* 0x000000000c0c7229 */ /* 0x000fd0000000000e */
[----:B0-----:R-:W-:-:S08]  /*0400*/  DADD R8, R12, R8 ;  /* 0x000000000c087229 */ /* 0x001fd00000000008 */
[----:B------:R-:W-:-:S08]  /*0410*/  DADD R8, R8, R10 ;  /* 0x0000000008087229 */ /* 0x000fd0000000000a */
[----:B---3--:R-:W-:-:S08]  /*0420*/  DADD R4, R8, R4 ;  /* 0x0000000008047229 */ /* 0x008fd00000000004 */
[----:B------:R-:W-:Y:S01]  /*0430*/  DADD R20, R4, R6 ;  /* 0x0000000004147229 */ /* 0x000fe20000000006 */
[----:B------:R-:W-:Y:S10]  /*0440*/  @P1 BRA `(.L_x_7) ;  /* 0xfffffffc00901947 */ /* 0x000ff4000383ffff */
.L_x_6:
[----:B------:R-:W-:Y:S05]  /*0450*/  @!P0 BRA `(.L_x_8) ;  /* 0x0000000000a08947 */ /* 0x000fea0003800000 */
[----:B------:R-:W-:Y:S02]  /*0460*/  ISETP.GE.U32.AND P0, PT, R17, 0x8, PT ;  /* 0x000000081100780c */ /* 0x000fe40003f06070 */
[----:B------:R-:W-:-:S04]  /*0470*/  LOP3.LUT R18, R0, 0x7, RZ, 0xc0, !PT ;  /* 0x0000000700127812 */ /* 0x000fc800078ec0ff */
[----:B------:R-:W-:-:S07]  /*0480*/  ISETP.NE.AND P1, PT, R18, RZ, PT ;  /* 0x000000ff1200720c */ /* 0x000fce0003f25270 */
[----:B------:R-:W-:Y:S06]  /*0490*/  @!P0 BRA `(.L_x_9) ;  /* 0x0000000000388947 */ /* 0x000fec0003800000 */
[C---:B------:R-:W-:Y:S02]  /*04a0*/  IMAD R17, R16.reuse, 0x8, R19 ;  /* 0x0000000810117824 */ /* 0x040fe400078e0213 */
[----:B------:R-:W-:-:S03]  /*04b0*/  VIADD R16, R16, 0x8 ;  /* 0x0000000810107836 */ /* 0x000fc60000000000 */
[----:B-1----:R-:W1:Y:S04]  /*04c0*/  LDS.128 R4, [R17] ;  /* 0x0000000011047984 */ /* 0x002e680000000c00 */
[----:B------:R-:W2:Y:S04]  /*04d0*/  LDS.128 R8, [R17+0x10] ;  /* 0x0000100011087984 */ /* 0x000ea80000000c00 */
[----:B------:R-:W3:Y:S01]  /*04e0*/  LDS.128 R12, [R17+0x20] ;  /* 0x00002000110c7984 */ /* 0x000ee20000000c00 */
[----:B-1----:R-:W-:-:S08]  /*04f0*/  DADD R4, R20, R4 ;  /* 0x0000000014047229 */ /* 0x002fd00000000004 */
[----:B0-----:R-:W-:Y:S02]  /*0500*/  DADD R2, R4, R6 ;  /* 0x0000000004027229 */ /* 0x001fe40000000006 */
[----:B------:R-:W0:Y:S06]  /*0510*/  LDS.128 R4, [R17+0x30] ;  /* 0x0000300011047984 */ /* 0x000e2c0000000c00 */
[----:B--2---:R-:W-:-:S08]  /*0520*/  DADD R2, R2, R8 ;  /* 0x0000000002027229 */ /* 0x004fd00000000008 */
[----:B------:R-:W-:-:S08]  /*0530*/  DADD R2, R2, R10 ;  /* 0x0000000002027229 */ /* 0x000fd0000000000a */
[----:B---3--:R-:W-:-:S08]  /*0540*/  DADD R2, R2, R12 ;  /* 0x0000000002027229 */ /* 0x008fd0000000000c */
[----:B------:R-:W-:-:S08]  /*0550*/  DADD R2, R2, R14 ;  /* 0x0000000002027229 */ /* 0x000fd0000000000e */
[----:B0-----:R-:W-:-:S08]  /*0560*/  DADD R2, R2, R4 ;  /* 0x0000000002027229 */ /* 0x001fd00000000004 */
[----:B------:R-:W-:-:S11]  /*0570*/  DADD R20, R2, R6 ;  /* 0x0000000002147229 */ /* 0x000fd60000000006 */
.L_x_9:
[----:B------:R-:W-:Y:S05]  /*0580*/  @!P1 BRA `(.L_x_8) ;  /* 0x0000000000549947 */ /* 0x000fea0003800000 */
[----:B------:R-:W-:Y:S02]  /*0590*/  ISETP.GE.U32.AND P0, PT, R18, 0x4, PT ;  /* 0x000000041200780c */ /* 0x000fe40003f06070 */
[----:B------:R-:W-:-:S04]  /*05a0*/  LOP3.LUT R0, R0, 0x3, RZ, 0xc0, !PT ;  /* 0x0000000300007812 */ /* 0x000fc800078ec0ff */
[----:B------:R-:W-:-:S07]  /*05b0*/  ISETP.NE.AND P1, PT, R0, RZ, PT ;  /* 0x000000ff0000720c */ /* 0x000fce0003f25270 */
[----:B------:R-:W-:Y:S06]  /*05c0*/  @!P0 BRA `(.L_x_10) ;  /* 0x0000000000208947 */ /* 0x000fec0003800000 */
[C---:B01----:R-:W-:Y:S02]  /*05d0*/  IMAD R2, R16.reuse, 0x8, R19 ;  /* 0x0000000810027824 */ /* 0x043fe400078e0213 */
[----:B------:R-:W-:-:S03]  /*05e0*/  VIADD R16, R16, 0x4 ;  /* 0x0000000410107836 */ /* 0x000fc60000000000 */
[----:B------:R-:W0:Y:S04]  /*05f0*/  LDS.128 R8, [R2] ;  /* 0x0000000002087984 */ /* 0x000e280000000c00 */
[----:B------:R-:W1:Y:S01]  /*0600*/  LDS.128 R4, [R2+0x10] ;  /* 0x0000100002047984 */ /* 0x000e620000000c00 */
[----:B0-----:R-:W-:-:S08]  /*0610*/  DADD R8, R20, R8 ;  /* 0x0000000014087229 */ /* 0x001fd00000000008 */
[----:B------:R-:W-:-:S08]  /*0620*/  DADD R8, R8, R10 ;  /* 0x0000000008087229 */ /* 0x000fd0000000000a */
[----:B-1----:R-:W-:-:S08]  /*0630*/  DADD R4, R8, R4 ;  /* 0x0000000008047229 */ /* 0x002fd00000000004 */
[----:B------:R-:W-:-:S11]  /*0640*/  DADD R20, R4, R6 ;  /* 0x0000000004147229 */ /* 0x000fd60000000006 */
.L_x_10:
[----:B------:R-:W-:Y:S05]  /*0650*/  @!P1 BRA `(.L_x_8) ;  /* 0x0000000000209947 */ /* 0x000fea0003800000 */
[----:B------:R-:W-:Y:S01]  /*0660*/  LEA R16, R16, R19, 0x3 ;  /* 0x0000001310107211 */ /* 0x000fe200078e18ff */
[----:B------:R-:W-:-:S07]  /*0670*/  IMAD.MOV R0, RZ, RZ, -R0 ;  /* 0x000000ffff007224 */ /* 0x000fce00078e0a00 */
.L_x_11:
[----:B01----:R0:W1:Y:S01]  /*0680*/  LDS.64 R2, [R16] ;  /* 0x0000000010027984 */ /* 0x0030620000000a00 */
[----:B------:R-:W-:-:S05]  /*0690*/  VIADD R0, R0, 0x1 ;  /* 0x0000000100007836 */ /* 0x000fca0000000000 */
[----:B------:R-:W-:Y:S01]  /*06a0*/  ISETP.NE.AND P0, PT, R0, RZ, PT ;  /* 0x000000ff0000720c */ /* 0x000fe20003f05270 */
[----:B0-----:R-:W-:Y:S01]  /*06b0*/  VIADD R16, R16, 0x8 ;  /* 0x0000000810107836 */ /* 0x001fe20000000000 */
[----:B-1----:R-:W-:-:S11]  /*06c0*/  DADD R20, R2, R20 ;  /* 0x0000000002147229 */ /* 0x002fd60000000014 */
[----:B------:R-:W-:Y:S05]  /*06d0*/  @P0 BRA `(.L_x_11) ;  /* 0xfffffffc00e80947 */ /* 0x000fea000383ffff */
.L_x_8:
[----:B01----:R-:W0:Y:S02]  /*06e0*/  LDC.64 R2, c[0x0][0x380] ;  /* 0x0000e000ff027b82 */ /* 0x003e240000000a00 */
[----:B0-----:R-:W-:Y:S01]  /*06f0*/  REDG.E.ADD.F64.RN.STRONG.GPU desc[UR6][R2.64], R20 ;  /* 0x00000014020079a6 */ /* 0x001fe2000c12ff06 */
[----:B------:R-:W-:Y:S05]  /*0700*/  EXIT ;  /* 0x000000000000794d */ /* 0x000fea0003800000 */
.L_x_12:
        /* <DEDUP_REMOVED lines=15> */
.L_x_15:


//--------------------- .text._Z16reduction_atomicPdS_i --------------------------
	.section	.text._Z16reduction_atomicPdS_i,"ax",@progbits
	.align	128
        .global         _Z16reduction_atomicPdS_i
        .type           _Z16reduction_atomicPdS_i,@function
        .size           _Z16reduction_atomicPdS_i,(.L_x_16 - _Z16reduction_atomicPdS_i)
        .other          _Z16reduction_atomicPdS_i,@"STO_CUDA_ENTRY STV_DEFAULT"
_Z16reduction_atomicPdS_i:
.text._Z16reduction_atomicPdS_i:
[----:B------:R-:W-:Y:S01]  /*0000*/  LDC R1, c[0x0][0x37c] ;  /* 0x0000df00ff017b82 */ /* 0x000fe20000000800 */
[----:B------:R-:W0:Y:S07]  /*0010*/  S2R R5, SR_TID.X ;  /* 0x0000000000057919 */ /* 0x000e2e0000002100 */
[----:B------:R-:W0:Y:S01]  /*0020*/  S2UR UR4, SR_CTAID.X ;  /* 0x00000000000479c3 */ /* 0x000e220000002500 */
[----:B------:R-:W1:Y:S07]  /*0030*/  LDCU UR5, c[0x0][0x390] ;  /* 0x00007200ff0577ac */ /* 0x000e6e0008000800 */
[----:B------:R-:W0:Y:S02]  /*0040*/  LDC R0, c[0x0][0x360] ;  /* 0x0000d800ff007b82 */ /* 0x000e240000000800 */
[----:B0-----:R-:W-:-:S05]  /*0050*/  IMAD R5, R0, UR4, R5 ;  /* 0x0000000400057c24 */ /* 0x001fca000f8e0205 */
[----:B-1----:R-:W-:-:S13]  /*0060*/  ISETP.GE.AND P0, PT, R5, UR5, PT ;  /* 0x0000000505007c0c */ /* 0x002fda000bf06270 */
[----:B------:R-:W-:Y:S05]  /*0070*/  @P0 EXIT ;  /* 0x000000000000094d */ /* 0x000fea0003800000 */
[----:B------:R-:W0:Y:S01]  /*0080*/  LDC.64 R2, c[0x0][0x388] ;  /* 0x0000e200ff027b82 */ /* 0x000e220000000a00 */
[----:B------:R-:W1:Y:S01]  /*0090*/  LDCU.64 UR4, c[0x0][0x358] ;  /* 0x00006b00ff0477ac */ /* 0x000e620008000a00 */
[----:B0-----:R-:W-:-:S06]  /*00a0*/  IMAD.WIDE R2, R5, 0x8, R2 ;  /* 0x0000000805027825 */ /* 0x001fcc00078e0202 */
[----:B-1----:R-:W2:Y:S01]  /*00b0*/  LDG.E.64 R2, desc[UR4][R2.64] ;  /* 0x0000000402027981 */ /* 0x002ea2000c1e1b00 */
[----:B------:R-:W2:Y:S03]  /*00c0*/  LDC.64 R4, c[0x0][0x380] ;  /* 0x0000e000ff047b82 */ /* 0x000ea60000000a00 */
[----:B--2---:R-:W-:Y:S01]  /*00d0*/  REDG.E.ADD.F64.RN.STRONG.GPU desc[UR4][R4.64], R2 ;  /* 0x00000002040079a6 */ /* 0x004fe2000c12ff04 */
[----:B------:R-:W-:Y:S05]  /*00e0*/  EXIT ;  /* 0x000000000000794d */ /* 0x000fea0003800000 */
.L_x_13:
        /* <DEDUP_REMOVED lines=9> */
.L_x_16:


//--------------------- .nv.shared._Z17reduction_shared2PdS_i --------------------------
	.section	.nv.shared._Z17reduction_shared2PdS_i,"aw",@nobits
	.sectionflags	@""
	.align	8
.nv.shared._Z17reduction_shared2PdS_i:
	.zero		5120


//--------------------- .nv.shared.reserved.0     --------------------------
	.section	.nv.shared.reserved.0,"aw",@nobits
	.weak		__nv_reservedSMEM_offset_0_alias
	.size		__nv_reservedSMEM_offset_0_alias, 0, 64
	.other		__nv_reservedSMEM_offset_0_alias,@"STO_CUDA_RESERVED_SHARED STV_DEFAULT"
__nv_reservedSMEM_offset_0_alias:
	.zero		0
	.zero		64


//--------------------- .nv.shared._Z17reduction_shared1PdS_i --------------------------
	.section	.nv.shared._Z17reduction_shared1PdS_i,"aw",@nobits
	.sectionflags	@""
	.align	8
.nv.shared._Z17reduction_shared1PdS_i:
	.zero		5120


//--------------------- .nv.constant0._Z17reduction_shared2PdS_i --------------------------
	.section	.nv.constant0._Z17reduction_shared2PdS_i,"a",@progbits
	.sectionflags	@""
	.align	4
.nv.constant0._Z17reduction_shared2PdS_i:
	.zero		916


//--------------------- .nv.constant0._Z17reduction_shared1PdS_i --------------------------
	.section	.nv.constant0._Z17reduction_shared1PdS_i,"a",@progbits
	.sectionflags	@""
	.align	4
.nv.constant0._Z17reduction_shared1PdS_i:
	.zero		916


//--------------------- .nv.constant0._Z16reduction_atomicPdS_i --------------------------
	.section	.nv.constant0._Z16reduction_atomicPdS_i,"a",@progbits
	.sectionflags	@""
	.align	4
.nv.constant0._Z16reduction_atomicPdS_i:
	.zero		916


//--------------------- SYMBOLS --------------------------

	.type		.nv.reservedSmem.offset0,@object
	.size		.nv.reservedSmem.offset0,0x4
	.type		.nv.reservedSmem.cap,@object
	.size		.nv.reservedSmem.cap,0x4
